.version 3.1
.target sm_20

.global .u32 g;
.global .u64 gl;

.entry m()
{
    atom.global.b32.cas _, [g], 0, 0;
    atom.global.b32.cas _, [g], 5, 0;
    atom.global.b32.cas _, [g], 0, 5;
    atom.global.b32.cas _, [g], 5, 5;



    membar.gl;

    atom.global.b64.cas _, [gl], 0, 0;
    atom.global.b64.cas _, [gl], 8, 0;
    atom.global.b64.cas _, [gl], 0, 8;
    atom.global.b64.cas _, [gl], 8, 8;

    exit;

  
}


// ===== COMPILED SASS (sm_100) =====

	.target	sm_100

	.elftype	@"ET_EXEC"


//--------------------- .note.nv.tkinfo           --------------------------
	.section	.note.nv.tkinfo,"",@"SHT_NOTE"
	.sectionflags	@"SHF_NOTE_NV_TKINFO"
	.tkinfo
        /*0018*/ 	.word	0x00000002
        /*0030*/ 	.string	""
        /*0030*/ 	.string	"ptxas"
        /*0030*/ 	.string	"Cuda compilation tools, release 13.0, V13.0.88"
        /*0030*/ 	.string	"Build cuda_13.0.r13.0/compiler.36424714_0"
        /*0030*/ 	.string	"-arch sm_100 "



//--------------------- .note.nv.cuinfo           --------------------------
	.section	.note.nv.cuinfo,"",@"SHT_NOTE"
	.sectionflags	@"SHF_NOTE_NV_CUINFO"
        /*0018*/ 	.short	0x0002
        /*001a*/ 	.short	0x0014
        /*001c*/ 	.short	0x0082
	.zero		2


//--------------------- .nv.info                  --------------------------
	.section	.nv.info,"",@"SHT_CUDA_INFO"
	.align	4


	//----- nvinfo : EIATTR_REGCOUNT
	.align		4
        /*0000*/ 	.byte	0x04, 0x2f
        /*0002*/ 	.short	(.L_3 - .L_2)
	.align		4
.L_2:
        /*0004*/ 	.word	index@(m)
        /*0008*/ 	.word	0x0000001c


	//----- nvinfo : EIATTR_FRAME_SIZE
	.align		4
.L_3:
        /*000c*/ 	.byte	0x04, 0x11
        /*000e*/ 	.short	(.L_5 - .L_4)
	.align		4
.L_4:
        /*0010*/ 	.word	index@(m)
        /*0014*/ 	.word	0x00000000


	//----- nvinfo : EIATTR_MIN_STACK_SIZE
	.align		4
.L_5:
        /*0018*/ 	.byte	0x04, 0x12
        /*001a*/ 	.short	(.L_7 - .L_6)
	.align		4
.L_6:
        /*001c*/ 	.word	index@(m)
        /*0020*/ 	.word	0x00000000
.L_7:


//--------------------- .nv.compat                --------------------------
	.section	.nv.compat,"",@"SHT_CUDA_COMPAT_INFO"
	.align	4
        /*0000*/ 	.byte	0x02, 0x09, 0x00, 0x00, 0x02, 0x02, 0x01, 0x00, 0x02, 0x05, 0x05, 0x00, 0x03, 0x07, 0x01, 0x01
        /*0010*/ 	.byte	0x02, 0x03, 0x00, 0x00, 0x02, 0x06, 0x01, 0x00, 0x04, 0x0b, 0x08, 0x00, 0x09, 0x00, 0x00, 0x00
        /*0020*/ 	.byte	0x00, 0x00, 0x00, 0x00


//--------------------- .nv.info.m                --------------------------
	.section	.nv.info.m,"",@"SHT_CUDA_INFO"
	.sectionflags	@""
	.align	4


	//----- nvinfo : EIATTR_CUDA_API_VERSION
	.align		4
        /*0000*/ 	.byte	0x04, 0x37
        /*0002*/ 	.short	(.L_9 - .L_8)
.L_8:
        /*0004*/ 	.word	0x00000082


	//----- nvinfo : EIATTR_SPARSE_MMA_MASK
	.align		4
.L_9:
        /*0008*/ 	.byte	0x03, 0x50
        /*000a*/ 	.short	0x0000


	//----- nvinfo : EIATTR_MAXREG_COUNT
	.align		4
        /*000c*/ 	.byte	0x03, 0x1b
        /*000e*/ 	.short	0x00ff


	//----- nvinfo : EIATTR_MERCURY_ISA_VERSION
	.align		4
        /*0010*/ 	.byte	0x03, 0x5f
        /*0012*/ 	.short	0x0101


	//----- nvinfo : EIATTR_VRC_CTA_INIT_COUNT
	.align		4
        /*0014*/ 	.byte	0x02, 0x4a
	.zero		1
	.zero		1


	//----- nvinfo : EIATTR_EXIT_INSTR_OFFSETS
	.align		4
        /*0018*/ 	.byte	0x04, 0x1c
        /*001a*/ 	.short	(.L_11 - .L_10)


	//   ....[0]....
.L_10:
        /*001c*/ 	.word	0x00000320


	//----- nvinfo : EIATTR_SW_WAR
	.align		4
.L_11:
        /*0020*/ 	.byte	0x04, 0x36
        /*0022*/ 	.short	(.L_13 - .L_12)
.L_12:
        /*0024*/ 	.word	0x00000008
.L_13:


//--------------------- .nv.callgraph             --------------------------
	.section	.nv.callgraph,"",@"SHT_CUDA_CALLGRAPH"
	.align	4
	.sectionentsize	8
	.align		4
        /*0000*/ 	.word	0x00000000
	.align		4
        /*0004*/ 	.word	0xffffffff
	.align		4
        /*0008*/ 	.word	0x00000000
	.align		4
        /*000c*/ 	.word	0xfffffffe
	.align		4
        /*0010*/ 	.word	0x00000000
	.align		4
        /*0014*/ 	.word	0xfffffffd
	.align		4
        /*0018*/ 	.word	0x00000000
	.align		4
        /*001c*/ 	.word	0xfffffffc


//--------------------- .nv.constant4             --------------------------
	.section	.nv.constant4,"a",@progbits
	.align	8
	.align		8
.nv.constant4:
        /*0000*/ 	.dword	g
	.align		8
        /*0008*/ 	.dword	gl


//--------------------- .text.m                   --------------------------
	.section	.text.m,"ax",@progbits
	.align	128
.text.m:
        .type           m,@function
        .size           m,(.L_x_1 - m)
        .other          m,@"STO_CUDA_ENTRY STV_DEFAULT"
m:
[----:B------:R-:W-:Y:S01]  /*0000*/  LDC R1, c[0x0][0x37c] ;  /* 0x0000df00ff017b82 */ /* 0x000fe20000000800 */
[----:B------:R-:W0:Y:S01]  /*0010*/  LDCU.64 UR4, c[0x4][URZ] ;  /* 0x01000000ff0477ac */ /* 0x000e220008000a00 */
[----:B------:R-:W-:Y:S01]  /*0020*/  CS2R R12, SRZ ;  /* 0x00000000000c7805 */ /* 0x000fe2000001ff00 */
[----:B------:R-:W-:Y:S02]  /*0030*/  HFMA2 R15, -RZ, RZ, 0, 2.98023223876953125e-07 ;  /* 0x00000005ff0f7431 */ /* 0x000fe400000001ff */
[----:B------:R-:W-:Y:S01]  /*0040*/  IMAD.MOV.U32 R10, RZ, RZ, 0x5 ;  /* 0x00000005ff0a7424 */ /* 0x000fe200078e00ff */
[----:B------:R-:W-:Y:S01]  /*0050*/  MOV R17, 0x5 ;  /* 0x0000000500117802 */ /* 0x000fe20000000f00 */
[----:B------:R-:W-:Y:S02]  /*0060*/  IMAD.MOV.U32 R11, RZ, RZ, RZ ;  /* 0x000000ffff0b7224 */ /* 0x000fe400078e00ff */
[----:B------:R-:W-:Y:S02]  /*0070*/  IMAD.MOV.U32 R14, RZ, RZ, RZ ;  /* 0x000000ffff0e7224 */ /* 0x000fe400078e00ff */
[----:B------:R-:W-:-:S02]  /*0080*/  IMAD.MOV.U32 R16, RZ, RZ, 0x5 ;  /* 0x00000005ff107424 */ /* 0x000fc400078e00ff */
[----:B0-----:R-:W-:Y:S01]  /*0090*/  IMAD.U32 R2, RZ, RZ, UR4 ;  /* 0x00000004ff027e24 */ /* 0x001fe2000f8e00ff */
[----:B------:R-:W-:Y:S01]  /*00a0*/  MOV R3, UR5 ;  /* 0x0000000500037c02 */ /* 0x000fe20008000f00 */
[----:B------:R-:W-:Y:S01]  /*00b0*/  IMAD.U32 R4, RZ, RZ, UR4 ;  /* 0x00000004ff047e24 */ /* 0x000fe2000f8e00ff */
[----:B------:R-:W-:Y:S01]  /*00c0*/  MOV R5, UR5 ;  /* 0x0000000500057c02 */ /* 0x000fe20008000f00 */
[----:B------:R-:W-:Y:S01]  /*00d0*/  IMAD.U32 R6, RZ, RZ, UR4 ;  /* 0x00000004ff067e24 */ /* 0x000fe2000f8e00ff */
[----:B------:R-:W-:Y:S01]  /*00e0*/  MOV R7, UR5 ;  /* 0x0000000500077c02 */ /* 0x000fe20008000f00 */
[----:B------:R-:W-:Y:S01]  /*00f0*/  IMAD.U32 R8, RZ, RZ, UR4 ;  /* 0x00000004ff087e24 */ /* 0x000fe2000f8e00ff */
[----:B------:R-:W-:Y:S01]  /*0100*/  MOV R9, UR5 ;  /* 0x0000000500097c02 */ /* 0x000fe20008000f00 */
[----:B------:R-:W-:Y:S04]  /*0110*/  ATOMG.E.CAS.STRONG.GPU PT, RZ, [R2], R12, R13 ;  /* 0x0000000c02ff73a9 */ /* 0x000fe800001ee10d */
[----:B------:R-:W-:Y:S04]  /*0120*/  ATOMG.E.CAS.STRONG.GPU PT, RZ, [R4], R10, R11 ;  /* 0x0000000a04ff73a9 */ /* 0x000fe800001ee10b */
[----:B------:R-:W-:Y:S04]  /*0130*/  ATOMG.E.CAS.STRONG.GPU PT, RZ, [R6], R14, R15 ;  /* 0x0000000e06ff73a9 */ /* 0x000fe800001ee10f */
[----:B------:R0:W-:Y:S01]  /*0140*/  ATOMG.E.CAS.STRONG.GPU PT, RZ, [R8], R16, R17 ;  /* 0x0000001008ff73a9 */ /* 0x0001e200001ee111 */
[----:B------:R-:W-:Y:S06]  /*0150*/  MEMBAR.SC.GPU ;  /* 0x0000000000007992 */ /* 0x000fec0000002000 */
[----:B------:R-:W-:-:S00]  /*0160*/  ERRBAR ;  /* 0x00000000000079ab */ /* 0x000fc00000000000 */
[----:B------:R-:W-:Y:S06]  /*0170*/  CGAERRBAR ;  /* 0x00000000000075ab */ /* 0x000fec0000000000 */
[----:B------:R-:W-:Y:S01]  /*0180*/  CCTL.IVALL ;  /* 0x00000000ff00798f */ /* 0x000fe20002000000 */
[----:B------:R-:W1:Y:S01]  /*0190*/  LDCU.64 UR4, c[0x4][0x8] ;  /* 0x01000100ff0477ac */ /* 0x000e620008000a00 */
[----:B0-----:R-:W-:Y:S02]  /*01a0*/  CS2R R16, SRZ ;  /* 0x0000000000107805 */ /* 0x001fe4000001ff00 */
[----:B------:R-:W-:Y:S01]  /*01b0*/  CS2R R18, SRZ ;  /* 0x0000000000127805 */ /* 0x000fe2000001ff00 */
[----:B------:R-:W-:Y:S01]  /*01c0*/  IMAD.MOV.U32 R12, RZ, RZ, 0x8 ;  /* 0x00000008ff0c7424 */ /* 0x000fe200078e00ff */
[----:B------:R-:W-:-:S02]  /*01d0*/  MOV R13, 0x0 ;  /* 0x00000000000d7802 */ /* 0x000fc40000000f00 */
[----:B------:R-:W-:Y:S01]  /*01e0*/  CS2R R14, SRZ ;  /* 0x00000000000e7805 */ /* 0x000fe2000001ff00 */
[----:B------:R-:W-:Y:S01]  /*01f0*/  IMAD.MOV.U32 R10, RZ, RZ, 0x8 ;  /* 0x00000008ff0a7424 */ /* 0x000fe200078e00ff */
[----:B------:R-:W-:Y:S02]  /*0200*/  MOV R11, 0x0 ;  /* 0x00000000000b7802 */ /* 0x000fe40000000f00 */
[----:B------:R-:W-:Y:S01]  /*0210*/  CS2R R8, SRZ ;  /* 0x0000000000087805 */ /* 0x000fe2000001ff00 */
[----:B------:R-:W-:Y:S01]  /*0220*/  IMAD.MOV.U32 R4, RZ, RZ, 0x8 ;  /* 0x00000008ff047424 */ /* 0x000fe200078e00ff */
[----:B------:R-:W-:Y:S01]  /*0230*/  MOV R5, 0x0 ;  /* 0x0000000000057802 */ /* 0x000fe20000000f00 */
[----:B------:R-:W-:Y:S01]  /*0240*/  IMAD.MOV.U32 R6, RZ, RZ, 0x8 ;  /* 0x00000008ff067424 */ /* 0x000fe200078e00ff */
[----:B------:R-:W-:Y:S01]  /*0250*/  MOV R7, 0x0 ;  /* 0x0000000000077802 */ /* 0x000fe20000000f00 */
[----:B-1----:R-:W-:Y:S01]  /*0260*/  IMAD.U32 R2, RZ, RZ, UR4 ;  /* 0x00000004ff027e24 */ /* 0x002fe2000f8e00ff */
[----:B------:R-:W-:Y:S01]  /*0270*/  MOV R3, UR5 ;  /* 0x0000000500037c02 */ /* 0x000fe20008000f00 */
[----:B------:R-:W-:Y:S01]  /*0280*/  IMAD.U32 R20, RZ, RZ, UR4 ;  /* 0x00000004ff147e24 */ /* 0x000fe2000f8e00ff */
[----:B------:R-:W-:Y:S01]  /*0290*/  MOV R21, UR5 ;  /* 0x0000000500157c02 */ /* 0x000fe20008000f00 */
[----:B------:R-:W-:Y:S01]  /*02a0*/  IMAD.U32 R22, RZ, RZ, UR4 ;  /* 0x00000004ff167e24 */ /* 0x000fe2000f8e00ff */
[----:B------:R-:W-:Y:S01]  /*02b0*/  MOV R23, UR5 ;  /* 0x0000000500177c02 */ /* 0x000fe20008000f00 */
[----:B------:R-:W-:Y:S01]  /*02c0*/  IMAD.U32 R24, RZ, RZ, UR4 ;  /* 0x00000004ff187e24 */ /* 0x000fe2000f8e00ff */
[----:B------:R-:W-:Y:S01]  /*02d0*/  MOV R25, UR5 ;  /* 0x0000000500197c02 */ /* 0x000fe20008000f00 */
[----:B------:R-:W-:Y:S04]  /*02e0*/  ATOMG.E.CAS.64.STRONG.GPU PT, RZ, [R2], R16, R18 ;  /* 0x0000001002ff73a9 */ /* 0x000fe800001ee512 */
[----:B------:R-:W-:Y:S04]  /*02f0*/  ATOMG.E.CAS.64.STRONG.GPU PT, RZ, [R20], R12, R14 ;  /* 0x0000000c14ff73a9 */ /* 0x000fe800001ee50e */
[----:B------:R-:W-:Y:S04]  /*0300*/  ATOMG.E.CAS.64.STRONG.GPU PT, RZ, [R22], R8, R10 ;  /* 0x0000000816ff73a9 */ /* 0x000fe800001ee50a */
[----:B------:R-:W-:Y:S01]  /*0310*/  ATOMG.E.CAS.64.STRONG.GPU PT, RZ, [R24], R4, R6 ;  /* 0x0000000418ff73a9 */ /* 0x000fe200001ee506 */
[----:B------:R-:W-:Y:S05]  /*0320*/  EXIT ;  /* 0x000000000000794d */ /* 0x000fea0003800000 */
.L_x_0:
[----:B------:R-:W-:-:S00]  /*0330*/  BRA `(.L_x_0) ;  /* 0xfffffffc00fc7947 */ /* 0x000fc0000383ffff */
[----:B------:R-:W-:-:S00]  /*0340*/  NOP ;  /* 0x0000000000007918 */ /* 0x000fc00000000000 */
        /* <DEDUP_REMOVED lines=11> */
.L_x_1:


//--------------------- .nv.shared.reserved.0     --------------------------
	.section	.nv.shared.reserved.0,"aw",@nobits
	.weak		__nv_reservedSMEM_offset_0_alias
	.size		__nv_reservedSMEM_offset_0_alias, 0, 64
	.other		__nv_reservedSMEM_offset_0_alias,@"STO_CUDA_RESERVED_SHARED STV_DEFAULT"
__nv_reservedSMEM_offset_0_alias:
	.zero		0
	.zero		64


//--------------------- .nv.global                --------------------------
	.section	.nv.global,"aw",@nobits
	.align	8
.nv.global:
	.type		gl,@object
	.size		gl,(g - gl)
gl:
	.zero		8
	.type		g,@object
	.size		g,(.L_0 - g)
g:
	.zero		4
.L_0:


//--------------------- .nv.constant0.m           --------------------------
	.section	.nv.constant0.m,"a",@progbits
	.sectionflags	@""
	.align	4
.nv.constant0.m:
	.zero		896


//--------------------- SYMBOLS --------------------------

	.type		.nv.reservedSmem.offset0,@object
	.size		.nv.reservedSmem.offset0,0x4
